	.headerflags	@"EF_CUDA_TEXMODE_UNIFIED EF_CUDA_64BIT_ADDRESS EF_CUDA_ACCELERATORS EF_CUDA_SM90 EF_CUDA_VIRTUAL_SM(EF_CUDA_SM90)"
	.elftype	@"ET_EXEC"


//--------------------- .nv.info                  --------------------------
	.section	.nv.info,"",@"SHT_CUDA_INFO"
	.align	4


	//----- nvinfo : EIATTR_REGCOUNT
	.align		4
        /*0000*/ 	.byte	0x04, 0x2f
        /*0002*/ 	.short	(.L_1 - .L_0)
	.align		4
.L_0:
        /*0004*/ 	.word	index@(triton_poi_fused__to_copy__unsafe_index_add_clamp_mul_sub_1)
        /*0008*/ 	.word	0x00000020


	//----- nvinfo : EIATTR_MIN_STACK_SIZE
	.align		4
.L_1:
        /*000c*/ 	.byte	0x04, 0x12
        /*000e*/ 	.short	(.L_3 - .L_2)
	.align		4
.L_2:
        /*0010*/ 	.word	index@(triton_poi_fused__to_copy__unsafe_index_add_clamp_mul_sub_1)
        /*0014*/ 	.word	0x00000000


	//----- nvinfo : EIATTR_FRAME_SIZE
	.align		4
.L_3:
        /*0018*/ 	.byte	0x04, 0x11
        /*001a*/ 	.short	(.L_5 - .L_4)
	.align		4
.L_4:
        /*001c*/ 	.word	index@(triton_poi_fused__to_copy__unsafe_index_add_clamp_mul_sub_1)
        /*0020*/ 	.word	0x00000000


	//----- nvinfo : EIATTR_MIN_STACK_SIZE
	.align		4
.L_5:
        /*0024*/ 	.byte	0x04, 0x12
        /*0026*/ 	.short	(.L_7 - .L_6)
	.align		4
.L_6:
        /*0028*/ 	.word	index@(triton_poi_fused__to_copy__unsafe_index_add_clamp_mul_sub_1)
        /*002c*/ 	.word	0x00000000
.L_7:


//--------------------- .nv.info.triton_poi_fused__to_copy__unsafe_index_add_clamp_mul_sub_1 --------------------------
	.section	.nv.info.triton_poi_fused__to_copy__unsafe_index_add_clamp_mul_sub_1,"",@"SHT_CUDA_INFO"
	.sectionflags	@""
	.align	4


	//----- nvinfo : EIATTR_CUDA_API_VERSION
	.align		4
        /*0000*/ 	.byte	0x04, 0x37
        /*0002*/ 	.short	(.L_9 - .L_8)
.L_8:
        /*0004*/ 	.word	0x0000007c


	//----- nvinfo : EIATTR_KPARAM_INFO
	.align		4
.L_9:
        /*0008*/ 	.byte	0x04, 0x17
        /*000a*/ 	.short	(.L_11 - .L_10)
.L_10:
        /*000c*/ 	.word	0x00000000
        /*0010*/ 	.short	0x0002
        /*0012*/ 	.short	0x0010
        /*0014*/ 	.byte	0x00, 0xf0, 0x11, 0x00


	//----- nvinfo : EIATTR_KPARAM_INFO
	.align		4
.L_11:
        /*0018*/ 	.byte	0x04, 0x17
        /*001a*/ 	.short	(.L_13 - .L_12)
.L_12:
        /*001c*/ 	.word	0x00000000
        /*0020*/ 	.short	0x0001
        /*0022*/ 	.short	0x0008
        /*0024*/ 	.byte	0x00, 0xf4, 0x21, 0x00


	//----- nvinfo : EIATTR_KPARAM_INFO
	.align		4
.L_13:
        /*0028*/ 	.byte	0x04, 0x17
        /*002a*/ 	.short	(.L_15 - .L_14)
.L_14:
        /*002c*/ 	.word	0x00000000
        /*0030*/ 	.short	0x0000
        /*0032*/ 	.short	0x0000
        /*0034*/ 	.byte	0x00, 0xf4, 0x21, 0x00


	//----- nvinfo : EIATTR_SPARSE_MMA_MASK
	.align		4
.L_15:
        /*0038*/ 	.byte	0x03, 0x50
        /*003a*/ 	.short	0x0000


	//----- nvinfo : EIATTR_MAXREG_COUNT
	.align		4
        /*003c*/ 	.byte	0x03, 0x1b
        /*003e*/ 	.short	0x00ff


	//----- nvinfo : EIATTR_EXIT_INSTR_OFFSETS
	.align		4
        /*0040*/ 	.byte	0x04, 0x1c
        /*0042*/ 	.short	(.L_17 - .L_16)


	//   ....[0]....
.L_16:
        /*0044*/ 	.word	0x000006d0


	//----- nvinfo : EIATTR_REQNTID
	.align		4
.L_17:
        /*0048*/ 	.byte	0x04, 0x10
        /*004a*/ 	.short	(.L_19 - .L_18)
.L_18:
        /*004c*/ 	.word	0x00000080
        /*0050*/ 	.word	0x00000001
        /*0054*/ 	.word	0x00000001


	//----- nvinfo : EIATTR_CBANK_PARAM_SIZE
	.align		4
.L_19:
        /*0058*/ 	.byte	0x03, 0x19
        /*005a*/ 	.short	0x0014


	//----- nvinfo : EIATTR_PARAM_CBANK
	.align		4
        /*005c*/ 	.byte	0x04, 0x0a
        /*005e*/ 	.short	(.L_21 - .L_20)
	.align		4
.L_20:
        /*0060*/ 	.word	index@(.nv.constant0.triton_poi_fused__to_copy__unsafe_index_add_clamp_mul_sub_1)
        /*0064*/ 	.short	0x0210
        /*0066*/ 	.short	0x0014


	//----- nvinfo : EIATTR_SW_WAR
	.align		4
.L_21:
        /*0068*/ 	.byte	0x04, 0x36
        /*006a*/ 	.short	(.L_23 - .L_22)
.L_22:
        /*006c*/ 	.word	0x00000008
.L_23:


//--------------------- .nv.callgraph             --------------------------
	.section	.nv.callgraph,"",@"SHT_CUDA_CALLGRAPH"
	.align	4
	.sectionentsize	8
	.align		4
        /*0000*/ 	.word	0x00000000
	.align		4
        /*0004*/ 	.word	0xffffffff
	.align		4
        /*0008*/ 	.word	0x00000000
	.align		4
        /*000c*/ 	.word	0xfffffffe
	.align		4
        /*0010*/ 	.word	0x00000000
	.align		4
        /*0014*/ 	.word	0xfffffffd
	.align		4
        /*0018*/ 	.word	0x00000000
	.align		4
        /*001c*/ 	.word	0xfffffffc


//--------------------- .text.triton_poi_fused__to_copy__unsafe_index_add_clamp_mul_sub_1 --------------------------
	.section	.text.triton_poi_fused__to_copy__unsafe_index_add_clamp_mul_sub_1,"ax",@progbits
	.align	128
        .global         triton_poi_fused__to_copy__unsafe_index_add_clamp_mul_sub_1
        .type           triton_poi_fused__to_copy__unsafe_index_add_clamp_mul_sub_1,@function
        .size           triton_poi_fused__to_copy__unsafe_index_add_clamp_mul_sub_1,(.L_x_1 - triton_poi_fused__to_copy__unsafe_index_add_clamp_mul_sub_1)
        .other          triton_poi_fused__to_copy__unsafe_index_add_clamp_mul_sub_1,@"STO_CUDA_ENTRY STV_DEFAULT"
triton_poi_fused__to_copy__unsafe_index_add_clamp_mul_sub_1:
.text.triton_poi_fused__to_copy__unsafe_index_add_clamp_mul_sub_1:
[----:B------:R-:W-:Y:S01]  /*0000*/  LDC R1, c[0x0][0x28] ;  /* 0x00000a00ff017b82 */ /* 0x000fe20000000800 */
[----:B------:R-:W1:Y:S01]  /*0010*/  S2R R0, SR_TID.X ;  /* 0x0000000000007919 */ /* 0x000e620000002100 */
[----:B------:R-:W-:Y:S01]  /*0020*/  IMAD.MOV.U32 R10, RZ, RZ, 0x100 ;  /* 0x00000100ff0a7424 */ /* 0x000fe200078e00ff */
[----:B------:R-:W-:Y:S01]  /*0030*/  ULDC.64 UR4, c[0x0][0x218] ;  /* 0x0000860000047ab9 */ /* 0x000fe20000000a00 */
[----:B------:R-:W-:Y:S01]  /*0040*/  IMAD.MOV.U32 R11, RZ, RZ, 0x0 ;  /* 0x00000000ff0b7424 */ /* 0x000fe200078e00ff */
[----:B------:R-:W2:Y:S01]  /*0050*/  S2R R5, SR_CTAID.X ;  /* 0x0000000000057919 */ /* 0x000ea20000002500 */
[----:B-1----:R-:W-:Y:S01]  /*0060*/  IMAD.SHL.U32 R0, R0, 0x2, RZ ;  /* 0x0000000200007824 */ /* 0x002fe200078e00ff */
[----:B--2---:R-:W-:-:S04]  /*0070*/  SHF.R.S32.HI R8, RZ, 0x17, R5 ;  /* 0x00000017ff087819 */ /* 0x004fc80000011405 */
[----:B------:R-:W-:Y:S02]  /*0080*/  LOP3.LUT R0, R0, 0xfe, RZ, 0xc0, !PT ;  /* 0x000000fe00007812 */ /* 0x000fe400078ec0ff */
[----:B------:R-:W-:-:S03]  /*0090*/  SGXT R8, R8, 0x1 ;  /* 0x000000010808781a */ /* 0x000fc60000000200 */
[----:B------:R-:W-:-:S05]  /*00a0*/  IMAD R3, R5, 0x100, R0 ;  /* 0x0000010005037824 */ /* 0x000fca00078e0200 */
[----:B------:R-:W-:Y:S02]  /*00b0*/  SHF.R.S32.HI R0, RZ, 0x1f, R3 ;  /* 0x0000001fff007819 */ /* 0x000fe40000011403 */
[----:B------:R-:W-:Y:S02]  /*00c0*/  IADD3 R5, R3, 0x1, RZ ;  /* 0x0000000103057810 */ /* 0x000fe40007ffe0ff */
[----:B------:R-:W-:Y:S02]  /*00d0*/  LEA.HI R0, R0, R3, RZ, 0x6 ;  /* 0x0000000300007211 */ /* 0x000fe400078f30ff */
[----:B------:R-:W-:Y:S02]  /*00e0*/  LEA.HI R6, R8, R5, RZ, 0x6 ;  /* 0x0000000508067211 */ /* 0x000fe400078f30ff */
[----:B------:R-:W-:Y:S02]  /*00f0*/  LOP3.LUT R2, R0, 0xffffffc0, RZ, 0xc0, !PT ;  /* 0xffffffc000027812 */ /* 0x000fe400078ec0ff */
[----:B------:R-:W-:-:S02]  /*0100*/  LOP3.LUT R6, R6, 0xffffffc0, RZ, 0xc0, !PT ;  /* 0xffffffc006067812 */ /* 0x000fc400078ec0ff */
[----:B------:R-:W-:Y:S01]  /*0110*/  SHF.R.S32.HI R0, RZ, 0x6, R0 ;  /* 0x00000006ff007819 */ /* 0x000fe20000011400 */
[----:B------:R-:W-:Y:S01]  /*0120*/  IMAD.IADD R4, R3, 0x1, -R2 ;  /* 0x0000000103047824 */ /* 0x000fe200078e0a02 */
[----:B------:R-:W-:Y:S01]  /*0130*/  LEA.HI R25, R8, R3, RZ, 0xc ;  /* 0x0000000308197211 */ /* 0x000fe200078f60ff */
[----:B------:R-:W-:Y:S01]  /*0140*/  IMAD.IADD R6, R5, 0x1, -R6 ;  /* 0x0000000105067824 */ /* 0x000fe200078e0a06 */
[----:B------:R-:W-:Y:S02]  /*0150*/  LEA.HI R2, R0, R0, RZ, 0x6 ;  /* 0x0000000000027211 */ /* 0x000fe400078f30ff */
[----:B------:R-:W-:Y:S02]  /*0160*/  I2FP.F32.S32 R4, R4 ;  /* 0x0000000400047245 */ /* 0x000fe40000201400 */
[----:B------:R-:W-:Y:S02]  /*0170*/  LOP3.LUT R5, R2, 0xffffffc0, RZ, 0xc0, !PT ;  /* 0xffffffc002057812 */ /* 0x000fe400078ec0ff */
[----:B------:R-:W-:Y:S01]  /*0180*/  I2FP.F32.S32 R6, R6 ;  /* 0x0000000600067245 */ /* 0x000fe20000201400 */
[----:B------:R-:W-:Y:S01]  /*0190*/  FADD R4, R4, 0.5 ;  /* 0x3f00000004047421 */ /* 0x000fe20000000000 */
[----:B------:R-:W-:-:S02]  /*01a0*/  IADD3 R5, R0, -R5, RZ ;  /* 0x8000000500057210 */ /* 0x000fc40007ffe0ff */
[----:B------:R-:W-:Y:S01]  /*01b0*/  LOP3.LUT R25, R25, 0xfffff000, RZ, 0xc0, !PT ;  /* 0xfffff00019197812 */ /* 0x000fe200078ec0ff */
[----:B------:R-:W-:Y:S01]  /*01c0*/  FADD R6, R6, 0.5 ;  /* 0x3f00000006067421 */ /* 0x000fe20000000000 */
[----:B------:R-:W-:Y:S01]  /*01d0*/  I2FP.F32.S32 R5, R5 ;  /* 0x0000000500057245 */ /* 0x000fe20000201400 */
[----:B------:R-:W-:Y:S02]  /*01e0*/  FADD R0, R4, -0.5 ;  /* 0xbf00000004007421 */ /* 0x000fe40000000000 */
[----:B------:R-:W-:Y:S02]  /*01f0*/  FADD R6, R6, -0.5 ;  /* 0xbf00000006067421 */ /* 0x000fe40000000000 */
[----:B------:R-:W-:Y:S01]  /*0200*/  FADD R5, R5, 0.5 ;  /* 0x3f00000005057421 */ /* 0x000fe20000000000 */
[----:B------:R-:W-:Y:S02]  /*0210*/  FMNMX R0, RZ, R0, !PT ;  /* 0x00000000ff007209 */ /* 0x000fe40007800000 */
[----:B------:R-:W-:Y:S01]  /*0220*/  FMNMX R7, RZ, R6, !PT ;  /* 0x00000006ff077209 */ /* 0x000fe20007800000 */
[----:B------:R-:W-:Y:S01]  /*0230*/  FADD R4, R5, -0.5 ;  /* 0xbf00000005047421 */ /* 0x000fe20000000000 */
[----:B------:R-:W1:Y:S04]  /*0240*/  F2I.TRUNC.NTZ R2, R0 ;  /* 0x0000000000027305 */ /* 0x000e68000020f100 */
[----:B------:R-:W-:-:S04]  /*0250*/  FMNMX R4, RZ, R4, !PT ;  /* 0x00000004ff047209 */ /* 0x000fc80007800000 */
[----:B------:R-:W2:Y:S01]  /*0260*/  F2I.TRUNC.NTZ R6, R7 ;  /* 0x0000000700067305 */ /* 0x000ea2000020f100 */
[----:B-1----:R-:W-:-:S07]  /*0270*/  ISETP.LT.U32.AND P0, PT, R2, 0x3e, PT ;  /* 0x0000003e0200780c */ /* 0x002fce0003f01070 */
[----:B------:R-:W1:Y:S01]  /*0280*/  F2I.TRUNC.NTZ R5, R4 ;  /* 0x0000000400057305 */ /* 0x000e62000020f100 */
[----:B------:R-:W-:-:S04]  /*0290*/  SHF.R.S32.HI R12, RZ, 0x1f, R2 ;  /* 0x0000001fff0c7819 */ /* 0x000fc80000011402 */
[----:B------:R-:W-:Y:S02]  /*02a0*/  ISETP.LT.AND.EX P0, PT, R12, RZ, PT, P0 ;  /* 0x000000ff0c00720c */ /* 0x000fe40003f01300 */
[----:B--2---:R-:W-:Y:S02]  /*02b0*/  ISETP.LT.U32.AND P1, PT, R6, 0x3e, PT ;  /* 0x0000003e0600780c */ /* 0x004fe40003f21070 */
[----:B------:R-:W-:Y:S02]  /*02c0*/  SHF.R.S32.HI R13, RZ, 0x1f, R6 ;  /* 0x0000001fff0d7819 */ /* 0x000fe40000011406 */
[----:B------:R-:W-:Y:S02]  /*02d0*/  SEL R15, R2, 0x3e, P0 ;  /* 0x0000003e020f7807 */ /* 0x000fe40000000000 */
[----:B------:R-:W-:Y:S02]  /*02e0*/  ISETP.LT.AND.EX P1, PT, R13, RZ, PT, P1 ;  /* 0x000000ff0d00720c */ /* 0x000fe40003f21310 */
[----:B-1----:R-:W-:-:S02]  /*02f0*/  VIMNMX R9, R5, 0x3e, PT ;  /* 0x0000003e05097848 */ /* 0x002fc40003fe0100 */
[----:B------:R-:W-:Y:S02]  /*0300*/  SEL R14, R6, 0x3e, P1 ;  /* 0x0000003e060e7807 */ /* 0x000fe40000800000 */
[----:B------:R-:W-:Y:S01]  /*0310*/  SEL R16, R12, RZ, P0 ;  /* 0x000000ff0c107207 */ /* 0x000fe20000000000 */
[----:B------:R-:W-:Y:S01]  /*0320*/  IMAD.WIDE R10, R9, 0x100, R10 ;  /* 0x00000100090a7825 */ /* 0x000fe200078e020a */
[----:B------:R-:W-:Y:S02]  /*0330*/  SEL R13, R13, RZ, P1 ;  /* 0x000000ff0d0d7207 */ /* 0x000fe40000800000 */
[C---:B------:R-:W-:Y:S02]  /*0340*/  LEA R26, P0, R15.reuse, UR4, 0x2 ;  /* 0x000000040f1a7c11 */ /* 0x040fe4000f8010ff */
[----:B------:R-:W-:Y:S02]  /*0350*/  LEA R12, P1, R14, UR4, 0x2 ;  /* 0x000000040e0c7c11 */ /* 0x000fe4000f8210ff */
[----:B------:R-:W-:-:S02]  /*0360*/  LEA.HI.X R27, R15, UR5, R16, 0x2, P0 ;  /* 0x000000050f1b7c11 */ /* 0x000fc400080f1410 */
[----:B------:R-:W-:Y:S02]  /*0370*/  LEA.HI.X R13, R14, UR5, R13, 0x2, P1 ;  /* 0x000000050e0d7c11 */ /* 0x000fe400088f140d */
[----:B------:R-:W-:Y:S02]  /*0380*/  IADD3 R28, P0, R10, R26, RZ ;  /* 0x0000001a0a1c7210 */ /* 0x000fe40007f1e0ff */
[----:B------:R-:W-:Y:S02]  /*0390*/  IADD3 R18, P1, R10, R12, RZ ;  /* 0x0000000c0a127210 */ /* 0x000fe40007f3e0ff */
[----:B------:R-:W-:Y:S01]  /*03a0*/  IADD3 R14, P2, R10, UR4, RZ ;  /* 0x000000040a0e7c10 */ /* 0x000fe2000ff5e0ff */
[----:B------:R-:W-:Y:S01]  /*03b0*/  IMAD.X R29, R11, 0x1, R27, P0 ;  /* 0x000000010b1d7824 */ /* 0x000fe200000e061b */
[----:B------:R-:W-:Y:S01]  /*03c0*/  SHF.L.U32 R9, R5, 0x6, RZ ;  /* 0x0000000605097819 */ /* 0x000fe200000006ff */
[----:B------:R-:W-:Y:S01]  /*03d0*/  IMAD.X R19, R11, 0x1, R13, P1 ;  /* 0x000000010b137824 */ /* 0x000fe200008e060d */
[----:B------:R-:W-:Y:S01]  /*03e0*/  IADD3.X R15, R11, UR5, RZ, P2, !PT ;  /* 0x000000050b0f7c10 */ /* 0x000fe200097fe4ff */
[----:B------:R-:W-:Y:S01]  /*03f0*/  IMAD.WIDE R28, R25, 0x4, R28 ;  /* 0x00000004191c7825 */ /* 0x000fe200078e021c */
[----:B------:R-:W1:Y:S01]  /*0400*/  LDC.64 R10, c[0x0][0x218] ;  /* 0x00008600ff0a7b82 */ /* 0x000e620000000a00 */
[----:B------:R-:W-:Y:S01]  /*0410*/  IADD3 R23, R25, R9, RZ ;  /* 0x0000000919177210 */ /* 0x000fe20007ffe0ff */
[----:B------:R-:W-:Y:S01]  /*0420*/  ULDC.64 UR4, c[0x0][0x208] ;  /* 0x0000820000047ab9 */ /* 0x000fe20000000a00 */
[----:B------:R-:W-:Y:S01]  /*0430*/  IMAD.WIDE R16, R2, 0x4, R14 ;  /* 0x0000000402107825 */ /* 0x000fe200078e020e */
[----:B------:R-:W2:Y:S03]  /*0440*/  LDG.E.EL R8, desc[UR4][R28.64+0x4] ;  /* 0x000004041c087981 */ /* 0x000ea6000c2e1900 */
[----:B------:R-:W-:-:S04]  /*0450*/  IMAD.WIDE R26, R9, 0x4, R26 ;  /* 0x00000004091a7825 */ /* 0x000fc800078e021a */
[----:B------:R-:W-:-:S04]  /*0460*/  IMAD.WIDE R12, R9, 0x4, R12 ;  /* 0x00000004090c7825 */ /* 0x000fc800078e020c */
[----:B------:R-:W-:Y:S01]  /*0470*/  IMAD.IADD R21, R2, 0x1, R23 ;  /* 0x0000000102157824 */ /* 0x000fe200078e0217 */
[----:B------:R-:W-:Y:S01]  /*0480*/  IADD3 R23, R6, R23, RZ ;  /* 0x0000001706177210 */ /* 0x000fe20007ffe0ff */
[----:B------:R-:W-:-:S04]  /*0490*/  IMAD.WIDE R14, R6, 0x4, R14 ;  /* 0x00000004060e7825 */ /* 0x000fc800078e020e */
[----:B------:R-:W-:-:S04]  /*04a0*/  IMAD.WIDE R16, R25, 0x4, R16 ;  /* 0x0000000419107825 */ /* 0x000fc800078e0210 */
[----:B-1----:R-:W-:Y:S02]  /*04b0*/  IMAD.WIDE R20, R21, 0x4, R10 ;  /* 0x0000000415147825 */ /* 0x002fe400078e020a */
[----:B------:R-:W2:Y:S02]  /*04c0*/  LDG.E.EL R17, desc[UR4][R16.64] ;  /* 0x0000000410117981 */ /* 0x000ea4000c2e1900 */
[C---:B------:R-:W-:Y:S02]  /*04d0*/  IMAD.WIDE R26, R25.reuse, 0x4, R26 ;  /* 0x00000004191a7825 */ /* 0x040fe400078e021a */
[----:B------:R-:W3:Y:S02]  /*04e0*/  LDG.E.EL R20, desc[UR4][R20.64] ;  /* 0x0000000414147981 */ /* 0x000ee4000c2e1900 */
[C---:B------:R-:W-:Y:S02]  /*04f0*/  IMAD.WIDE R18, R25.reuse, 0x4, R18 ;  /* 0x0000000419127825 */ /* 0x040fe400078e0212 */
[----:B------:R-:W3:Y:S02]  /*0500*/  LDG.E.EL R9, desc[UR4][R26.64+0x4] ;  /* 0x000004041a097981 */ /* 0x000ee4000c2e1900 */
[----:B------:R-:W-:-:S02]  /*0510*/  IMAD.WIDE R12, R25, 0x4, R12 ;  /* 0x00000004190c7825 */ /* 0x000fc400078e020c */
[----:B------:R-:W4:Y:S02]  /*0520*/  LDG.E.EL R18, desc[UR4][R18.64+0x4] ;  /* 0x0000040412127981 */ /* 0x000f24000c2e1900 */
[----:B------:R-:W-:Y:S02]  /*0530*/  IMAD.WIDE R14, R25, 0x4, R14 ;  /* 0x00000004190e7825 */ /* 0x000fe400078e020e */
[----:B------:R-:W5:Y:S02]  /*0540*/  LDG.E.EL R12, desc[UR4][R12.64+0x4] ;  /* 0x000004040c0c7981 */ /* 0x000f64000c2e1900 */
[----:B------:R-:W-:Y:S02]  /*0550*/  IMAD.WIDE R10, R23, 0x4, R10 ;  /* 0x00000004170a7825 */ /* 0x000fe400078e020a */
[----:B------:R-:W4:Y:S01]  /*0560*/  LDG.E.EL R15, desc[UR4][R14.64] ;  /* 0x000000040e0f7981 */ /* 0x000f22000c2e1900 */
[----:B------:R-:W1:Y:S03]  /*0570*/  LDC.64 R22, c[0x0][0x210] ;  /* 0x00008400ff167b82 */ /* 0x000e660000000a00 */
[----:B------:R-:W5:Y:S01]  /*0580*/  LDG.E.EL R11, desc[UR4][R10.64] ;  /* 0x000000040a0b7981 */ /* 0x000f62000c2e1900 */
[----:B------:R-:W-:-:S02]  /*0590*/  I2FP.F32.S32 R25, R2 ;  /* 0x0000000200197245 */ /* 0x000fc40000201400 */
[----:B------:R-:W-:-:S03]  /*05a0*/  I2FP.F32.S32 R6, R6 ;  /* 0x0000000600067245 */ /* 0x000fc60000201400 */
[----:B------:R-:W-:Y:S02]  /*05b0*/  FADD.SAT R25, R0, -R25 ;  /* 0x8000001900197221 */ /* 0x000fe40000002000 */
[----:B------:R-:W-:Y:S01]  /*05c0*/  FADD.SAT R6, R7, -R6 ;  /* 0x8000000607067221 */ /* 0x000fe20000002000 */
[----:B------:R-:W-:-:S05]  /*05d0*/  I2FP.F32.S32 R5, R5 ;  /* 0x0000000500057245 */ /* 0x000fca0000201400 */
[----:B------:R-:W-:Y:S01]  /*05e0*/  FADD.SAT R5, R4, -R5 ;  /* 0x8000000504057221 */ /* 0x000fe20000002000 */
[----:B-1----:R-:W-:-:S04]  /*05f0*/  IMAD.WIDE R22, R3, 0x4, R22 ;  /* 0x0000000403167825 */ /* 0x002fc800078e0216 */
[----:B--2---:R-:W-:-:S04]  /*0600*/  FADD R8, R8, -R17 ;  /* 0x8000001108087221 */ /* 0x004fc80000000000 */
[----:B------:R-:W-:Y:S01]  /*0610*/  FFMA R8, R25, R8, R17 ;  /* 0x0000000819087223 */ /* 0x000fe20000000011 */
[----:B---3--:R-:W-:-:S04]  /*0620*/  FADD R9, -R20, R9 ;  /* 0x0000000914097221 */ /* 0x008fc80000000100 */
[----:B------:R-:W-:Y:S01]  /*0630*/  FFMA R9, R25, R9, R20 ;  /* 0x0000000919097223 */ /* 0x000fe20000000014 */
[----:B----4-:R-:W-:Y:S01]  /*0640*/  FADD R18, R18, -R15 ;  /* 0x8000000f12127221 */ /* 0x010fe20000000000 */
[----:B-----5:R-:W-:-:S03]  /*0650*/  FADD R12, -R11, R12 ;  /* 0x0000000c0b0c7221 */ /* 0x020fc60000000100 */
[C---:B------:R-:W-:Y:S01]  /*0660*/  FFMA R18, R6.reuse, R18, R15 ;  /* 0x0000001206127223 */ /* 0x040fe2000000000f */
[----:B------:R-:W-:Y:S01]  /*0670*/  FFMA R11, R6, R12, R11 ;  /* 0x0000000c060b7223 */ /* 0x000fe2000000000b */
[----:B------:R-:W-:-:S03]  /*0680*/  FADD R8, R8, -R9 ;  /* 0x8000000908087221 */ /* 0x000fc60000000000 */
[----:B------:R-:W-:Y:S01]  /*0690*/  FADD R18, R18, -R11 ;  /* 0x8000000b12127221 */ /* 0x000fe20000000000 */
[----:B------:R-:W-:-:S03]  /*06a0*/  FFMA R8, R8, R5, R9 ;  /* 0x0000000508087223 */ /* 0x000fc60000000009 */
[----:B------:R-:W-:-:S05]  /*06b0*/  FFMA R9, R18, R5, R11 ;  /* 0x0000000512097223 */ /* 0x000fca000000000b */
[----:B------:R-:W-:Y:S01]  /*06c0*/  STG.E.64 desc[UR4][R22.64], R8 ;  /* 0x0000000816007986 */ /* 0x000fe2000c101b04 */
[----:B------:R-:W-:Y:S05]  /*06d0*/  EXIT ;  /* 0x000000000000794d */ /* 0x000fea0003800000 */
.L_x_0:
[----:B------:R-:W-:-:S00]  /*06e0*/  BRA `(.L_x_0) ;  /* 0xfffffffc00fc7947 */ /* 0x000fc0000383ffff */
[----:B------:R-:W-:-:S00]  /*06f0*/  NOP ;  /* 0x0000000000007918 */ /* 0x000fc00000000000 */
        /* <DEDUP_REMOVED lines=8> */
.L_x_1:


//--------------------- .nv.constant0.triton_poi_fused__to_copy__unsafe_index_add_clamp_mul_sub_1 --------------------------
	.section	.nv.constant0.triton_poi_fused__to_copy__unsafe_index_add_clamp_mul_sub_1,"a",@progbits
	.sectionflags	@""
	.align	4
.nv.constant0.triton_poi_fused__to_copy__unsafe_index_add_clamp_mul_sub_1:
	.zero		548
